	.headerflags	@"EF_CUDA_TEXMODE_UNIFIED EF_CUDA_64BIT_ADDRESS EF_CUDA_ACCELERATORS EF_CUDA_SM90 EF_CUDA_VIRTUAL_SM(EF_CUDA_SM90)"
	.elftype	@"ET_EXEC"


//--------------------- .nv.info                  --------------------------
	.section	.nv.info,"",@"SHT_CUDA_INFO"
	.align	4


	//----- nvinfo : EIATTR_REGCOUNT
	.align		4
        /*0000*/ 	.byte	0x04, 0x2f
        /*0002*/ 	.short	(.L_1 - .L_0)
	.align		4
.L_0:
        /*0004*/ 	.word	index@(triton_poi_fused_convolution_hardtanh_hardtanh_backward_23)
        /*0008*/ 	.word	0x0000000e


	//----- nvinfo : EIATTR_MIN_STACK_SIZE
	.align		4
.L_1:
        /*000c*/ 	.byte	0x04, 0x12
        /*000e*/ 	.short	(.L_3 - .L_2)
	.align		4
.L_2:
        /*0010*/ 	.word	index@(triton_poi_fused_convolution_hardtanh_hardtanh_backward_23)
        /*0014*/ 	.word	0x00000000


	//----- nvinfo : EIATTR_FRAME_SIZE
	.align		4
.L_3:
        /*0018*/ 	.byte	0x04, 0x11
        /*001a*/ 	.short	(.L_5 - .L_4)
	.align		4
.L_4:
        /*001c*/ 	.word	index@(triton_poi_fused_convolution_hardtanh_hardtanh_backward_23)
        /*0020*/ 	.word	0x00000000


	//----- nvinfo : EIATTR_MIN_STACK_SIZE
	.align		4
.L_5:
        /*0024*/ 	.byte	0x04, 0x12
        /*0026*/ 	.short	(.L_7 - .L_6)
	.align		4
.L_6:
        /*0028*/ 	.word	index@(triton_poi_fused_convolution_hardtanh_hardtanh_backward_23)
        /*002c*/ 	.word	0x00000000
.L_7:


//--------------------- .nv.info.triton_poi_fused_convolution_hardtanh_hardtanh_backward_23 --------------------------
	.section	.nv.info.triton_poi_fused_convolution_hardtanh_hardtanh_backward_23,"",@"SHT_CUDA_INFO"
	.sectionflags	@""
	.align	4


	//----- nvinfo : EIATTR_CUDA_API_VERSION
	.align		4
        /*0000*/ 	.byte	0x04, 0x37
        /*0002*/ 	.short	(.L_9 - .L_8)
.L_8:
        /*0004*/ 	.word	0x0000007c


	//----- nvinfo : EIATTR_KPARAM_INFO
	.align		4
.L_9:
        /*0008*/ 	.byte	0x04, 0x17
        /*000a*/ 	.short	(.L_11 - .L_10)
.L_10:
        /*000c*/ 	.word	0x00000000
        /*0010*/ 	.short	0x0004
        /*0012*/ 	.short	0x0020
        /*0014*/ 	.byte	0x00, 0xf0, 0x11, 0x00


	//----- nvinfo : EIATTR_KPARAM_INFO
	.align		4
.L_11:
        /*0018*/ 	.byte	0x04, 0x17
        /*001a*/ 	.short	(.L_13 - .L_12)
.L_12:
        /*001c*/ 	.word	0x00000000
        /*0020*/ 	.short	0x0003
        /*0022*/ 	.short	0x0018
        /*0024*/ 	.byte	0x00, 0xf4, 0x21, 0x00


	//----- nvinfo : EIATTR_KPARAM_INFO
	.align		4
.L_13:
        /*0028*/ 	.byte	0x04, 0x17
        /*002a*/ 	.short	(.L_15 - .L_14)
.L_14:
        /*002c*/ 	.word	0x00000000
        /*0030*/ 	.short	0x0002
        /*0032*/ 	.short	0x0010
        /*0034*/ 	.byte	0x00, 0xf4, 0x21, 0x00


	//----- nvinfo : EIATTR_KPARAM_INFO
	.align		4
.L_15:
        /*0038*/ 	.byte	0x04, 0x17
        /*003a*/ 	.short	(.L_17 - .L_16)
.L_16:
        /*003c*/ 	.word	0x00000000
        /*0040*/ 	.short	0x0001
        /*0042*/ 	.short	0x0008
        /*0044*/ 	.byte	0x00, 0xf4, 0x21, 0x00


	//----- nvinfo : EIATTR_KPARAM_INFO
	.align		4
.L_17:
        /*0048*/ 	.byte	0x04, 0x17
        /*004a*/ 	.short	(.L_19 - .L_18)
.L_18:
        /*004c*/ 	.word	0x00000000
        /*0050*/ 	.short	0x0000
        /*0052*/ 	.short	0x0000
        /*0054*/ 	.byte	0x00, 0xf4, 0x21, 0x00


	//----- nvinfo : EIATTR_SPARSE_MMA_MASK
	.align		4
.L_19:
        /*0058*/ 	.byte	0x03, 0x50
        /*005a*/ 	.short	0x0000


	//----- nvinfo : EIATTR_MAXREG_COUNT
	.align		4
        /*005c*/ 	.byte	0x03, 0x1b
        /*005e*/ 	.short	0x00ff


	//----- nvinfo : EIATTR_EXIT_INSTR_OFFSETS
	.align		4
        /*0060*/ 	.byte	0x04, 0x1c
        /*0062*/ 	.short	(.L_21 - .L_20)


	//   ....[0]....
.L_20:
        /*0064*/ 	.word	0x000002c0


	//   ....[1]....
        /*0068*/ 	.word	0x000002e0


	//----- nvinfo : EIATTR_REQNTID
	.align		4
.L_21:
        /*006c*/ 	.byte	0x04, 0x10
        /*006e*/ 	.short	(.L_23 - .L_22)
.L_22:
        /*0070*/ 	.word	0x00000100
        /*0074*/ 	.word	0x00000001
        /*0078*/ 	.word	0x00000001


	//----- nvinfo : EIATTR_CBANK_PARAM_SIZE
	.align		4
.L_23:
        /*007c*/ 	.byte	0x03, 0x19
        /*007e*/ 	.short	0x0024


	//----- nvinfo : EIATTR_PARAM_CBANK
	.align		4
        /*0080*/ 	.byte	0x04, 0x0a
        /*0082*/ 	.short	(.L_25 - .L_24)
	.align		4
.L_24:
        /*0084*/ 	.word	index@(.nv.constant0.triton_poi_fused_convolution_hardtanh_hardtanh_backward_23)
        /*0088*/ 	.short	0x0210
        /*008a*/ 	.short	0x0024


	//----- nvinfo : EIATTR_SW_WAR
	.align		4
.L_25:
        /*008c*/ 	.byte	0x04, 0x36
        /*008e*/ 	.short	(.L_27 - .L_26)
.L_26:
        /*0090*/ 	.word	0x00000008
.L_27:


//--------------------- .nv.callgraph             --------------------------
	.section	.nv.callgraph,"",@"SHT_CUDA_CALLGRAPH"
	.align	4
	.sectionentsize	8
	.align		4
        /*0000*/ 	.word	0x00000000
	.align		4
        /*0004*/ 	.word	0xffffffff
	.align		4
        /*0008*/ 	.word	0x00000000
	.align		4
        /*000c*/ 	.word	0xfffffffe
	.align		4
        /*0010*/ 	.word	0x00000000
	.align		4
        /*0014*/ 	.word	0xfffffffd
	.align		4
        /*0018*/ 	.word	0x00000000
	.align		4
        /*001c*/ 	.word	0xfffffffc


//--------------------- .text.triton_poi_fused_convolution_hardtanh_hardtanh_backward_23 --------------------------
	.section	.text.triton_poi_fused_convolution_hardtanh_hardtanh_backward_23,"ax",@progbits
	.align	128
        .global         triton_poi_fused_convolution_hardtanh_hardtanh_backward_23
        .type           triton_poi_fused_convolution_hardtanh_hardtanh_backward_23,@function
        .size           triton_poi_fused_convolution_hardtanh_hardtanh_backward_23,(.L_x_1 - triton_poi_fused_convolution_hardtanh_hardtanh_backward_23)
        .other          triton_poi_fused_convolution_hardtanh_hardtanh_backward_23,@"STO_CUDA_ENTRY STV_DEFAULT"
triton_poi_fused_convolution_hardtanh_hardtanh_backward_23:
.text.triton_poi_fused_convolution_hardtanh_hardtanh_backward_23:
[----:B------:R-:W0:Y:S02]  /*0000*/  LDC R1, c[0x0][0x28] ;  /* 0x00000a00ff017b82 */ /* 0x000e240000000800 */
[----:B------:R-:W1:Y:S01]  /*0010*/  S2R R0, SR_TID.X ;  /* 0x0000000000007919 */ /* 0x000e620000002100 */
[----:B------:R-:W2:Y:S01]  /*0020*/  LDC.64 R4, c[0x0][0x218] ;  /* 0x00008600ff047b82 */ /* 0x000ea20000000a00 */
[----:B------:R-:W-:Y:S02]  /*0030*/  CS2R R8, SRZ ;  /* 0x0000000000087805 */ /* 0x000fe4000001ff00 */
[----:B------:R-:W-:Y:S01]  /*0040*/  CS2R R10, SRZ ;  /* 0x00000000000a7805 */ /* 0x000fe2000001ff00 */
[----:B------:R-:W3:Y:S01]  /*0050*/  S2R R7, SR_CTAID.X ;  /* 0x0000000000077919 */ /* 0x000ee20000002500 */
[----:B------:R-:W-:Y:S01]  /*0060*/  ULDC.64 UR4, c[0x0][0x208] ;  /* 0x0000820000047ab9 */ /* 0x000fe20000000a00 */
[----:B------:R-:W-:Y:S02]  /*0070*/  ULDC.64 UR6, c[0x0][0x228] ;  /* 0x00008a0000067ab9 */ /* 0x000fe40000000a00 */
[----:B------:R-:W4:Y:S01]  /*0080*/  LDC.64 R2, c[0x0][0x210] ;  /* 0x00008400ff027b82 */ /* 0x000f220000000a00 */
[----:B-1----:R-:W-:Y:S01]  /*0090*/  IMAD.SHL.U32 R0, R0, 0x2, RZ ;  /* 0x0000000200007824 */ /* 0x002fe200078e00ff */
[----:B---3--:R-:W-:-:S04]  /*00a0*/  SHF.R.S32.HI R6, RZ, 0x16, R7 ;  /* 0x00000016ff067819 */ /* 0x008fc80000011407 */
[----:B------:R-:W-:-:S05]  /*00b0*/  LOP3.LUT R0, R0, 0x1fe, RZ, 0xc0, !PT ;  /* 0x000001fe00007812 */ /* 0x000fca00078ec0ff */
[----:B------:R-:W-:Y:S01]  /*00c0*/  IMAD R0, R7, 0x200, R0 ;  /* 0x0000020007007824 */ /* 0x000fe200078e0200 */
[----:B------:R-:W-:-:S03]  /*00d0*/  SGXT R7, R6, 0x1 ;  /* 0x000000010607781a */ /* 0x000fc60000000200 */
[C---:B----4-:R-:W-:Y:S01]  /*00e0*/  IMAD.WIDE R2, R0.reuse, 0x4, R2 ;  /* 0x0000000400027825 */ /* 0x050fe200078e0202 */
[----:B------:R-:W-:Y:S02]  /*00f0*/  LEA.HI R7, R7, R0, RZ, 0x6 ;  /* 0x0000000007077211 */ /* 0x000fe400078f30ff */
[----:B------:R-:W-:Y:S02]  /*0100*/  ISETP.GE.AND P2, PT, R0, 0x3c100, PT ;  /* 0x0003c1000000780c */ /* 0x000fe40003f46270 */
[----:B------:R-:W-:-:S05]  /*0110*/  LOP3.LUT R7, R7, 0xffffffc0, RZ, 0xc0, !PT ;  /* 0xffffffc007077812 */ /* 0x000fca00078ec0ff */
[----:B------:R-:W-:-:S04]  /*0120*/  IMAD.IADD R7, R0, 0x1, -R7 ;  /* 0x0000000100077824 */ /* 0x000fc800078e0a07 */
[----:B--2---:R-:W-:Y:S02]  /*0130*/  IMAD.WIDE R4, R7, 0x4, R4 ;  /* 0x0000000407047825 */ /* 0x004fe400078e0204 */
[----:B------:R-:W2:Y:S01]  /*0140*/  @!P2 LDG.E.64 R8, desc[UR4][R2.64] ;  /* 0x000000040208a981 */ /* 0x000ea2000c1e1b00 */
[----:B------:R-:W1:Y:S03]  /*0150*/  LDC.64 R6, c[0x0][0x220] ;  /* 0x00008800ff067b82 */ /* 0x000e660000000a00 */
[----:B------:R3:W2:Y:S02]  /*0160*/  @!P2 LDG.E.EL.64 R10, desc[UR4][R4.64] ;  /* 0x00000004040aa981 */ /* 0x0006a4000c2e1b00 */
[----:B---3--:R-:W-:Y:S01]  /*0170*/  IADD3 R4, P5, R0, UR6, RZ ;  /* 0x0000000600047c10 */ /* 0x008fe2000ffbe0ff */
[----:B-1----:R-:W-:-:S04]  /*0180*/  IMAD.WIDE R2, R0, 0x4, R6 ;  /* 0x0000000400027825 */ /* 0x002fc800078e0206 */
[----:B--2---:R-:W-:Y:S01]  /*0190*/  FADD R8, R10, R8 ;  /* 0x000000080a087221 */ /* 0x004fe20000000000 */
[----:B------:R-:W-:-:S04]  /*01a0*/  FADD R9, R11, R9 ;  /* 0x000000090b097221 */ /* 0x000fc80000000000 */
[C---:B------:R-:W-:Y:S02]  /*01b0*/  FSETP.GTU.AND P0, PT, R8.reuse, RZ, PT ;  /* 0x000000ff0800720b */ /* 0x040fe40003f0c000 */
[C---:B------:R-:W-:Y:S02]  /*01c0*/  FSETP.GTU.AND P1, PT, R9.reuse, RZ, PT ;  /* 0x000000ff0900720b */ /* 0x040fe40003f2c000 */
[----:B------:R-:W-:Y:S02]  /*01d0*/  FSEL R10, R8, RZ, P0 ;  /* 0x000000ff080a7208 */ /* 0x000fe40000000000 */
[----:B------:R-:W-:Y:S02]  /*01e0*/  FSEL R11, R9, RZ, P1 ;  /* 0x000000ff090b7208 */ /* 0x000fe40000800000 */
[----:B------:R-:W-:Y:S02]  /*01f0*/  FSETP.GEU.AND P4, PT, R10, 6, PT ;  /* 0x40c000000a00780b */ /* 0x000fe40003f8e000 */
[----:B------:R-:W-:-:S02]  /*0200*/  FSETP.GEU.AND P3, PT, R11, 6, PT ;  /* 0x40c000000b00780b */ /* 0x000fc40003f6e000 */
[----:B------:R-:W-:Y:S02]  /*0210*/  FSETP.GE.OR P0, PT, R8, 6, !P0 ;  /* 0x40c000000800780b */ /* 0x000fe40004706400 */
[----:B------:R-:W-:Y:S02]  /*0220*/  FSETP.GE.OR P1, PT, R9, 6, !P1 ;  /* 0x40c000000900780b */ /* 0x000fe40004f26400 */
[----:B------:R-:W-:Y:S02]  /*0230*/  SEL R5, RZ, 0x1, !P0 ;  /* 0x00000001ff057807 */ /* 0x000fe40004000000 */
[----:B------:R-:W-:Y:S02]  /*0240*/  FSETP.NAN.AND P6, PT, R10, R10, PT ;  /* 0x0000000a0a00720b */ /* 0x000fe40003fc8000 */
[----:B------:R-:W-:Y:S02]  /*0250*/  FSETP.NAN.AND P0, PT, R11, R11, PT ;  /* 0x0000000b0b00720b */ /* 0x000fe40003f08000 */
[----:B------:R-:W-:-:S02]  /*0260*/  SEL R6, RZ, 0x100, !P1 ;  /* 0x00000100ff067807 */ /* 0x000fc40004800000 */
[----:B------:R-:W-:Y:S02]  /*0270*/  @P4 SEL R10, R10, 0x40c00000, P6 ;  /* 0x40c000000a0a4807 */ /* 0x000fe40003000000 */
[----:B------:R-:W-:Y:S01]  /*0280*/  @P3 SEL R11, R11, 0x40c00000, P0 ;  /* 0x40c000000b0b3807 */ /* 0x000fe20000000000 */
[----:B------:R-:W-:Y:S01]  /*0290*/  IMAD.IADD R7, R5, 0x1, R6 ;  /* 0x0000000105077824 */ /* 0x000fe200078e0206 */
[----:B------:R-:W-:-:S03]  /*02a0*/  LEA.HI.X.SX32 R5, R0, UR7, 0x1, P5 ;  /* 0x0000000700057c11 */ /* 0x000fc6000a8f0eff */
[----:B------:R1:W-:Y:S01]  /*02b0*/  @!P2 STG.E.64 desc[UR4][R2.64], R10 ;  /* 0x0000000a0200a986 */ /* 0x0003e2000c101b04 */
[----:B------:R-:W-:Y:S05]  /*02c0*/  @P2 EXIT ;  /* 0x000000000000294d */ /* 0x000fea0003800000 */
[----:B------:R-:W-:Y:S01]  /*02d0*/  STG.E.U16 desc[UR4][R4.64], R7 ;  /* 0x0000000704007986 */ /* 0x000fe2000c101504 */
[----:B------:R-:W-:Y:S05]  /*02e0*/  EXIT ;  /* 0x000000000000794d */ /* 0x000fea0003800000 */
.L_x_0:
[----:B------:R-:W-:-:S00]  /*02f0*/  BRA `(.L_x_0) ;  /* 0xfffffffc00fc7947 */ /* 0x000fc0000383ffff */
[----:B------:R-:W-:-:S00]  /*0300*/  NOP ;  /* 0x0000000000007918 */ /* 0x000fc00000000000 */
[----:B------:R-:W-:-:S00]  /*0310*/  NOP ;  /* 0x0000000000007918 */ /* 0x000fc00000000000 */
[----:B------:R-:W-:-:S00]  /*0320*/  NOP ;  /* 0x0000000000007918 */ /* 0x000fc00000000000 */
[----:B------:R-:W-:-:S00]  /*0330*/  NOP ;  /* 0x0000000000007918 */ /* 0x000fc00000000000 */
[----:B------:R-:W-:-:S00]  /*0340*/  NOP ;  /* 0x0000000000007918 */ /* 0x000fc00000000000 */
[----:B------:R-:W-:-:S00]  /*0350*/  NOP ;  /* 0x0000000000007918 */ /* 0x000fc00000000000 */
[----:B------:R-:W-:-:S00]  /*0360*/  NOP ;  /* 0x0000000000007918 */ /* 0x000fc00000000000 */
[----:B------:R-:W-:-:S00]  /*0370*/  NOP ;  /* 0x0000000000007918 */ /* 0x000fc00000000000 */
.L_x_1:


//--------------------- .nv.constant0.triton_poi_fused_convolution_hardtanh_hardtanh_backward_23 --------------------------
	.section	.nv.constant0.triton_poi_fused_convolution_hardtanh_hardtanh_backward_23,"a",@progbits
	.sectionflags	@""
	.align	4
.nv.constant0.triton_poi_fused_convolution_hardtanh_hardtanh_backward_23:
	.zero		564
